//
// Generated by NVIDIA NVVM Compiler
//
// Compiler Build ID: CL-36424714
// Cuda compilation tools, release 13.0, V13.0.88
// Based on NVVM 20.0.0
//

.version 9.0
.target sm_100
.address_size 64

	// .globl	_Z1fPcPiS_

.visible .entry _Z1fPcPiS_(
	.param .u64 .ptr .align 1 _Z1fPcPiS__param_0,
	.param .u64 .ptr .align 1 _Z1fPcPiS__param_1,
	.param .u64 .ptr .align 1 _Z1fPcPiS__param_2
)
{
	.reg .b16 	%rs<17>;
	.reg .b32 	%r<17>;
	.reg .b64 	%rd<5>;

	ld.param.u64 	%rd1, [_Z1fPcPiS__param_1];
	ld.param.u64 	%rd2, [_Z1fPcPiS__param_2];
	cvta.to.global.u64 	%rd3, %rd2;
	cvta.to.global.u64 	%rd4, %rd1;
	ld.global.u32 	%r1, [%rd4];
	st.global.u8 	[%rd3], %r1;
	ld.global.u32 	%r2, [%rd4+4];
	st.global.u8 	[%rd3+1], %r2;
	ld.global.u32 	%r3, [%rd4+8];
	st.global.u8 	[%rd3+2], %r3;
	ld.global.u32 	%r4, [%rd4+12];
	st.global.u8 	[%rd3+3], %r4;
	ld.global.u32 	%r5, [%rd4+16];
	st.global.u8 	[%rd3+4], %r5;
	ld.global.u32 	%r6, [%rd4+20];
	st.global.u8 	[%rd3+5], %r6;
	ld.global.u32 	%r7, [%rd4+24];
	st.global.u8 	[%rd3+6], %r7;
	ld.global.u32 	%r8, [%rd4+28];
	st.global.u8 	[%rd3+7], %r8;
	ld.global.u32 	%r9, [%rd4+32];
	st.global.u8 	[%rd3+8], %r9;
	ld.global.u32 	%r10, [%rd4+36];
	st.global.u8 	[%rd3+9], %r10;
	ld.global.u32 	%r11, [%rd4+40];
	st.global.u8 	[%rd3+10], %r11;
	ld.global.u32 	%r12, [%rd4+44];
	st.global.u8 	[%rd3+11], %r12;
	ld.global.u32 	%r13, [%rd4+48];
	st.global.u8 	[%rd3+12], %r13;
	ld.global.u32 	%r14, [%rd4+52];
	st.global.u8 	[%rd3+13], %r14;
	ld.global.u32 	%r15, [%rd4+56];
	st.global.u8 	[%rd3+14], %r15;
	ld.global.u32 	%r16, [%rd4+60];
	st.global.u8 	[%rd3+15], %r16;
	ld.global.u8 	%rs1, [%rd4];
	st.global.u8 	[%rd3+16], %rs1;
	ld.global.u8 	%rs2, [%rd4+1];
	st.global.u8 	[%rd3+17], %rs2;
	ld.global.u8 	%rs3, [%rd4+2];
	st.global.u8 	[%rd3+18], %rs3;
	ld.global.u8 	%rs4, [%rd4+3];
	st.global.u8 	[%rd3+19], %rs4;
	ld.global.u8 	%rs5, [%rd4+4];
	st.global.u8 	[%rd3+20], %rs5;
	ld.global.u8 	%rs6, [%rd4+5];
	st.global.u8 	[%rd3+21], %rs6;
	ld.global.u8 	%rs7, [%rd4+6];
	st.global.u8 	[%rd3+22], %rs7;
	ld.global.u8 	%rs8, [%rd4+7];
	st.global.u8 	[%rd3+23], %rs8;
	ld.global.u8 	%rs9, [%rd4+8];
	st.global.u8 	[%rd3+24], %rs9;
	ld.global.u8 	%rs10, [%rd4+9];
	st.global.u8 	[%rd3+25], %rs10;
	ld.global.u8 	%rs11, [%rd4+10];
	st.global.u8 	[%rd3+26], %rs11;
	ld.global.u8 	%rs12, [%rd4+11];
	st.global.u8 	[%rd3+27], %rs12;
	ld.global.u8 	%rs13, [%rd4+12];
	st.global.u8 	[%rd3+28], %rs13;
	ld.global.u8 	%rs14, [%rd4+13];
	st.global.u8 	[%rd3+29], %rs14;
	ld.global.u8 	%rs15, [%rd4+14];
	st.global.u8 	[%rd3+30], %rs15;
	ld.global.u8 	%rs16, [%rd4+15];
	st.global.u8 	[%rd3+31], %rs16;
	ret;

}


// ===== COMPILED SASS (sm_100) =====

	.target	sm_100

	.elftype	@"ET_EXEC"


//--------------------- .note.nv.tkinfo           --------------------------
	.section	.note.nv.tkinfo,"",@"SHT_NOTE"
	.sectionflags	@"SHF_NOTE_NV_TKINFO"
	.tkinfo
        /*0018*/ 	.word	0x00000002
        /*0030*/ 	.string	""
        /*0030*/ 	.string	"ptxas"
        /*0030*/ 	.string	"Cuda compilation tools, release 13.0, V13.0.88"
        /*0030*/ 	.string	"Build cuda_13.0.r13.0/compiler.36424714_0"
        /*0030*/ 	.string	"-arch sm_100 -m 64 "



//--------------------- .note.nv.cuinfo           --------------------------
	.section	.note.nv.cuinfo,"",@"SHT_NOTE"
	.sectionflags	@"SHF_NOTE_NV_CUINFO"
        /*0018*/ 	.short	0x0002
        /*001a*/ 	.short	0x0064
        /*001c*/ 	.short	0x0082
	.zero		2


//--------------------- .nv.info                  --------------------------
	.section	.nv.info,"",@"SHT_CUDA_INFO"
	.align	4


	//----- nvinfo : EIATTR_REGCOUNT
	.align		4
        /*0000*/ 	.byte	0x04, 0x2f
        /*0002*/ 	.short	(.L_1 - .L_0)
	.align		4
.L_0:
        /*0004*/ 	.word	index@(_Z1fPcPiS_)
        /*0008*/ 	.word	0x00000014


	//----- nvinfo : EIATTR_FRAME_SIZE
	.align		4
.L_1:
        /*000c*/ 	.byte	0x04, 0x11
        /*000e*/ 	.short	(.L_3 - .L_2)
	.align		4
.L_2:
        /*0010*/ 	.word	index@(_Z1fPcPiS_)
        /*0014*/ 	.word	0x00000000


	//----- nvinfo : EIATTR_MIN_STACK_SIZE
	.align		4
.L_3:
        /*0018*/ 	.byte	0x04, 0x12
        /*001a*/ 	.short	(.L_5 - .L_4)
	.align		4
.L_4:
        /*001c*/ 	.word	index@(_Z1fPcPiS_)
        /*0020*/ 	.word	0x00000000
.L_5:


//--------------------- .nv.compat                --------------------------
	.section	.nv.compat,"",@"SHT_CUDA_COMPAT_INFO"
	.align	4
        /*0000*/ 	.byte	0x02, 0x09, 0x00, 0x00, 0x02, 0x02, 0x01, 0x00, 0x02, 0x05, 0x05, 0x00, 0x03, 0x07, 0x01, 0x01
        /*0010*/ 	.byte	0x02, 0x03, 0x00, 0x00, 0x02, 0x06, 0x01, 0x00, 0x04, 0x0b, 0x08, 0x00, 0x09, 0x00, 0x00, 0x00
        /*0020*/ 	.byte	0x00, 0x00, 0x00, 0x00


//--------------------- .nv.info._Z1fPcPiS_       --------------------------
	.section	.nv.info._Z1fPcPiS_,"",@"SHT_CUDA_INFO"
	.sectionflags	@""
	.align	4


	//----- nvinfo : EIATTR_CUDA_API_VERSION
	.align		4
        /*0000*/ 	.byte	0x04, 0x37
        /*0002*/ 	.short	(.L_7 - .L_6)
.L_6:
        /*0004*/ 	.word	0x00000082


	//----- nvinfo : EIATTR_KPARAM_INFO
	.align		4
.L_7:
        /*0008*/ 	.byte	0x04, 0x17
        /*000a*/ 	.short	(.L_9 - .L_8)
.L_8:
        /*000c*/ 	.word	0x00000000
        /*0010*/ 	.short	0x0002
        /*0012*/ 	.short	0x0010
        /*0014*/ 	.byte	0x00, 0xf5, 0x21, 0x00


	//----- nvinfo : EIATTR_KPARAM_INFO
	.align		4
.L_9:
        /*0018*/ 	.byte	0x04, 0x17
        /*001a*/ 	.short	(.L_11 - .L_10)
.L_10:
        /*001c*/ 	.word	0x00000000
        /*0020*/ 	.short	0x0001
        /*0022*/ 	.short	0x0008
        /*0024*/ 	.byte	0x00, 0xf5, 0x21, 0x00


	//----- nvinfo : EIATTR_KPARAM_INFO
	.align		4
.L_11:
        /*0028*/ 	.byte	0x04, 0x17
        /*002a*/ 	.short	(.L_13 - .L_12)
.L_12:
        /*002c*/ 	.word	0x00000000
        /*0030*/ 	.short	0x0000
        /*0032*/ 	.short	0x0000
        /*0034*/ 	.byte	0x00, 0xf5, 0x21, 0x00


	//----- nvinfo : EIATTR_SPARSE_MMA_MASK
	.align		4
.L_13:
        /*0038*/ 	.byte	0x03, 0x50
        /*003a*/ 	.short	0x0000


	//----- nvinfo : EIATTR_MAXREG_COUNT
	.align		4
        /*003c*/ 	.byte	0x03, 0x1b
        /*003e*/ 	.short	0x00ff


	//----- nvinfo : EIATTR_MERCURY_ISA_VERSION
	.align		4
        /*0040*/ 	.byte	0x03, 0x5f
        /*0042*/ 	.short	0x0101


	//----- nvinfo : EIATTR_VRC_CTA_INIT_COUNT
	.align		4
        /*0044*/ 	.byte	0x02, 0x4a
	.zero		1
	.zero		1


	//----- nvinfo : EIATTR_EXIT_INSTR_OFFSETS
	.align		4
        /*0048*/ 	.byte	0x04, 0x1c
        /*004a*/ 	.short	(.L_15 - .L_14)


	//   ....[0]....
.L_14:
        /*004c*/ 	.word	0x00000440


	//----- nvinfo : EIATTR_CBANK_PARAM_SIZE
	.align		4
.L_15:
        /*0050*/ 	.byte	0x03, 0x19
        /*0052*/ 	.short	0x0018


	//----- nvinfo : EIATTR_PARAM_CBANK
	.align		4
        /*0054*/ 	.byte	0x04, 0x0a
        /*0056*/ 	.short	(.L_17 - .L_16)
	.align		4
.L_16:
        /*0058*/ 	.word	index@(.nv.constant0._Z1fPcPiS_)
        /*005c*/ 	.short	0x0380
        /*005e*/ 	.short	0x0018


	//----- nvinfo : EIATTR_SW_WAR
	.align		4
.L_17:
        /*0060*/ 	.byte	0x04, 0x36
        /*0062*/ 	.short	(.L_19 - .L_18)
.L_18:
        /*0064*/ 	.word	0x00000008
.L_19:


//--------------------- .nv.callgraph             --------------------------
	.section	.nv.callgraph,"",@"SHT_CUDA_CALLGRAPH"
	.align	4
	.sectionentsize	8
	.align		4
        /*0000*/ 	.word	0x00000000
	.align		4
        /*0004*/ 	.word	0xffffffff
	.align		4
        /*0008*/ 	.word	0x00000000
	.align		4
        /*000c*/ 	.word	0xfffffffe
	.align		4
        /*0010*/ 	.word	0x00000000
	.align		4
        /*0014*/ 	.word	0xfffffffd
	.align		4
        /*0018*/ 	.word	0x00000000
	.align		4
        /*001c*/ 	.word	0xfffffffc


//--------------------- .text._Z1fPcPiS_          --------------------------
	.section	.text._Z1fPcPiS_,"ax",@progbits
	.align	128
        .global         _Z1fPcPiS_
        .type           _Z1fPcPiS_,@function
        .size           _Z1fPcPiS_,(.L_x_1 - _Z1fPcPiS_)
        .other          _Z1fPcPiS_,@"STO_CUDA_ENTRY STV_DEFAULT"
_Z1fPcPiS_:
.text._Z1fPcPiS_:
[----:B------:R-:W-:Y:S08]  /*0000*/  LDC R1, c[0x0][0x37c] ;  /* 0x0000df00ff017b82 */ /* 0x000ff00000000800 */
[----:B------:R-:W0:Y:S01]  /*0010*/  LDC.64 R4, c[0x0][0x388] ;  /* 0x0000e200ff047b82 */ /* 0x000e220000000a00 */
[----:B------:R-:W0:Y:S02]  /*0020*/  LDCU.64 UR4, c[0x0][0x358] ;  /* 0x00006b00ff0477ac */ /* 0x000e240008000a00 */
[----:B0-----:R-:W2:Y:S05]  /*0030*/  LDG.E R7, desc[UR4][R4.64] ;  /* 0x0000000404077981 */ /* 0x001eaa000c1e1900 */
[----:B------:R-:W2:Y:S02]  /*0040*/  LDC.64 R2, c[0x0][0x390] ;  /* 0x0000e400ff027b82 */ /* 0x000ea40000000a00 */
[----:B--2---:R0:W-:Y:S04]  /*0050*/  STG.E.U8 desc[UR4][R2.64], R7 ;  /* 0x0000000702007986 */ /* 0x0041e8000c101104 */
[----:B------:R-:W2:Y:S04]  /*0060*/  LDG.E R9, desc[UR4][R4.64+0x4] ;  /* 0x0000040404097981 */ /* 0x000ea8000c1e1900 */
[----:B--2---:R1:W-:Y:S04]  /*0070*/  STG.E.U8 desc[UR4][R2.64+0x1], R9 ;  /* 0x0000010902007986 */ /* 0x0043e8000c101104 */
[----:B------:R-:W2:Y:S04]  /*0080*/  LDG.E R11, desc[UR4][R4.64+0x8] ;  /* 0x00000804040b7981 */ /* 0x000ea8000c1e1900 */
[----:B--2---:R2:W-:Y:S04]  /*0090*/  STG.E.U8 desc[UR4][R2.64+0x2], R11 ;  /* 0x0000020b02007986 */ /* 0x0045e8000c101104 */
[----:B------:R-:W3:Y:S04]  /*00a0*/  LDG.E R13, desc[UR4][R4.64+0xc] ;  /* 0x00000c04040d7981 */ /* 0x000ee8000c1e1900 */
[----:B---3--:R3:W-:Y:S04]  /*00b0*/  STG.E.U8 desc[UR4][R2.64+0x3], R13 ;  /* 0x0000030d02007986 */ /* 0x0087e8000c101104 */
[----:B------:R-:W4:Y:S04]  /*00c0*/  LDG.E R15, desc[UR4][R4.64+0x10] ;  /* 0x00001004040f7981 */ /* 0x000f28000c1e1900 */
[----:B----4-:R4:W-:Y:S04]  /*00d0*/  STG.E.U8 desc[UR4][R2.64+0x4], R15 ;  /* 0x0000040f02007986 */ /* 0x0109e8000c101104 */
[----:B------:R-:W5:Y:S04]  /*00e0*/  LDG.E R17, desc[UR4][R4.64+0x14] ;  /* 0x0000140404117981 */ /* 0x000f68000c1e1900 */
[----:B-----5:R5:W-:Y:S04]  /*00f0*/  STG.E.U8 desc[UR4][R2.64+0x5], R17 ;  /* 0x0000051102007986 */ /* 0x020be8000c101104 */
[----:B0-----:R-:W2:Y:S04]  /*0100*/  LDG.E R7, desc[UR4][R4.64+0x18] ;  /* 0x0000180404077981 */ /* 0x001ea8000c1e1900 */
[----:B--2---:R0:W-:Y:S04]  /*0110*/  STG.E.U8 desc[UR4][R2.64+0x6], R7 ;  /* 0x0000060702007986 */ /* 0x0041e8000c101104 */
[----:B-1----:R-:W2:Y:S04]  /*0120*/  LDG.E R9, desc[UR4][R4.64+0x1c] ;  /* 0x00001c0404097981 */ /* 0x002ea8000c1e1900 */
[----:B--2---:R1:W-:Y:S04]  /*0130*/  STG.E.U8 desc[UR4][R2.64+0x7], R9 ;  /* 0x0000070902007986 */ /* 0x0043e8000c101104 */
[----:B------:R-:W2:Y:S04]  /*0140*/  LDG.E R11, desc[UR4][R4.64+0x20] ;  /* 0x00002004040b7981 */ /* 0x000ea8000c1e1900 */
[----:B--2---:R2:W-:Y:S04]  /*0150*/  STG.E.U8 desc[UR4][R2.64+0x8], R11 ;  /* 0x0000080b02007986 */ /* 0x0045e8000c101104 */
[----:B---3--:R-:W3:Y:S04]  /*0160*/  LDG.E R13, desc[UR4][R4.64+0x24] ;  /* 0x00002404040d7981 */ /* 0x008ee8000c1e1900 */
[----:B---3--:R3:W-:Y:S04]  /*0170*/  STG.E.U8 desc[UR4][R2.64+0x9], R13 ;  /* 0x0000090d02007986 */ /* 0x0087e8000c101104 */
[----:B----4-:R-:W4:Y:S04]  /*0180*/  LDG.E R15, desc[UR4][R4.64+0x28] ;  /* 0x00002804040f7981 */ /* 0x010f28000c1e1900 */
[----:B----4-:R4:W-:Y:S04]  /*0190*/  STG.E.U8 desc[UR4][R2.64+0xa], R15 ;  /* 0x00000a0f02007986 */ /* 0x0109e8000c101104 */
[----:B-----5:R-:W5:Y:S04]  /*01a0*/  LDG.E R17, desc[UR4][R4.64+0x2c] ;  /* 0x00002c0404117981 */ /* 0x020f68000c1e1900 */
        /* <DEDUP_REMOVED lines=9> */
[----:B----4-:R-:W4:Y:S04]  /*0240*/  LDG.E.U8 R15, desc[UR4][R4.64] ;  /* 0x00000004040f7981 */ /* 0x010f28000c1e1100 */
[----:B----4-:R4:W-:Y:S04]  /*0250*/  STG.E.U8 desc[UR4][R2.64+0x10], R15 ;  /* 0x0000100f02007986 */ /* 0x0109e8000c101104 */
[----:B-----5:R-:W5:Y:S04]  /*0260*/  LDG.E.U8 R17, desc[UR4][R4.64+0x1] ;  /* 0x0000010404117981 */ /* 0x020f68000c1e1100 */
[----:B-----5:R5:W-:Y:S04]  /*0270*/  STG.E.U8 desc[UR4][R2.64+0x11], R17 ;  /* 0x0000111102007986 */ /* 0x020be8000c101104 */
[----:B0-----:R-:W2:Y:S04]  /*0280*/  LDG.E.U8 R7, desc[UR4][R4.64+0x2] ;  /* 0x0000020404077981 */ /* 0x001ea8000c1e1100 */
[----:B--2---:R0:W-:Y:S04]  /*0290*/  STG.E.U8 desc[UR4][R2.64+0x12], R7 ;  /* 0x0000120702007986 */ /* 0x0041e8000c101104 */
[----:B-1----:R-:W2:Y:S04]  /*02a0*/  LDG.E.U8 R9, desc[UR4][R4.64+0x3] ;  /* 0x0000030404097981 */ /* 0x002ea8000c1e1100 */
[----:B--2---:R1:W-:Y:S04]  /*02b0*/  STG.E.U8 desc[UR4][R2.64+0x13], R9 ;  /* 0x0000130902007986 */ /* 0x0043e8000c101104 */
[----:B------:R-:W2:Y:S04]  /*02c0*/  LDG.E.U8 R11, desc[UR4][R4.64+0x4] ;  /* 0x00000404040b7981 */ /* 0x000ea8000c1e1100 */
[----:B--2---:R2:W-:Y:S04]  /*02d0*/  STG.E.U8 desc[UR4][R2.64+0x14], R11 ;  /* 0x0000140b02007986 */ /* 0x0045e8000c101104 */
[----:B---3--:R-:W3:Y:S04]  /*02e0*/  LDG.E.U8 R13, desc[UR4][R4.64+0x5] ;  /* 0x00000504040d7981 */ /* 0x008ee8000c1e1100 */
        /* <DEDUP_REMOVED lines=10> */
[----:B--2---:R-:W-:Y:S04]  /*0390*/  STG.E.U8 desc[UR4][R2.64+0x1a], R11 ;  /* 0x00001a0b02007986 */ /* 0x004fe8000c101104 */
[----:B---3--:R-:W2:Y:S04]  /*03a0*/  LDG.E.U8 R13, desc[UR4][R4.64+0xb] ;  /* 0x00000b04040d7981 */ /* 0x008ea8000c1e1100 */
[----:B--2---:R-:W-:Y:S04]  /*03b0*/  STG.E.U8 desc[UR4][R2.64+0x1b], R13 ;  /* 0x00001b0d02007986 */ /* 0x004fe8000c101104 */
[----:B----4-:R-:W2:Y:S04]  /*03c0*/  LDG.E.U8 R15, desc[UR4][R4.64+0xc] ;  /* 0x00000c04040f7981 */ /* 0x010ea8000c1e1100 */
[----:B--2---:R-:W-:Y:S04]  /*03d0*/  STG.E.U8 desc[UR4][R2.64+0x1c], R15 ;  /* 0x00001c0f02007986 */ /* 0x004fe8000c101104 */
[----:B-----5:R-:W2:Y:S04]  /*03e0*/  LDG.E.U8 R17, desc[UR4][R4.64+0xd] ;  /* 0x00000d0404117981 */ /* 0x020ea8000c1e1100 */
[----:B--2---:R-:W-:Y:S04]  /*03f0*/  STG.E.U8 desc[UR4][R2.64+0x1d], R17 ;  /* 0x00001d1102007986 */ /* 0x004fe8000c101104 */
[----:B0-----:R-:W2:Y:S04]  /*0400*/  LDG.E.U8 R7, desc[UR4][R4.64+0xe] ;  /* 0x00000e0404077981 */ /* 0x001ea8000c1e1100 */
[----:B--2---:R-:W-:Y:S04]  /*0410*/  STG.E.U8 desc[UR4][R2.64+0x1e], R7 ;  /* 0x00001e0702007986 */ /* 0x004fe8000c101104 */
[----:B-1----:R-:W2:Y:S04]  /*0420*/  LDG.E.U8 R9, desc[UR4][R4.64+0xf] ;  /* 0x00000f0404097981 */ /* 0x002ea8000c1e1100 */
[----:B--2---:R-:W-:Y:S01]  /*0430*/  STG.E.U8 desc[UR4][R2.64+0x1f], R9 ;  /* 0x00001f0902007986 */ /* 0x004fe2000c101104 */
[----:B------:R-:W-:Y:S05]  /*0440*/  EXIT ;  /* 0x000000000000794d */ /* 0x000fea0003800000 */
.L_x_0:
[----:B------:R-:W-:-:S00]  /*0450*/  BRA `(.L_x_0) ;  /* 0xfffffffc00fc7947 */ /* 0x000fc0000383ffff */
[----:B------:R-:W-:-:S00]  /*0460*/  NOP ;  /* 0x0000000000007918 */ /* 0x000fc00000000000 */
        /* <DEDUP_REMOVED lines=9> */
.L_x_1:


//--------------------- .nv.shared.reserved.0     --------------------------
	.section	.nv.shared.reserved.0,"aw",@nobits
	.weak		__nv_reservedSMEM_offset_0_alias
	.size		__nv_reservedSMEM_offset_0_alias, 0, 64
	.other		__nv_reservedSMEM_offset_0_alias,@"STO_CUDA_RESERVED_SHARED STV_DEFAULT"
__nv_reservedSMEM_offset_0_alias:
	.zero		0
	.zero		64


//--------------------- .nv.constant0._Z1fPcPiS_  --------------------------
	.section	.nv.constant0._Z1fPcPiS_,"a",@progbits
	.sectionflags	@""
	.align	4
.nv.constant0._Z1fPcPiS_:
	.zero		920


//--------------------- SYMBOLS --------------------------

	.type		.nv.reservedSmem.offset0,@object
	.size		.nv.reservedSmem.offset0,0x4
